	.headerflags	@"EF_CUDA_TEXMODE_UNIFIED EF_CUDA_64BIT_ADDRESS EF_CUDA_ACCELERATORS EF_CUDA_SM90 EF_CUDA_VIRTUAL_SM(EF_CUDA_SM90)"
	.elftype	@"ET_EXEC"


//--------------------- .nv.info                  --------------------------
	.section	.nv.info,"",@"SHT_CUDA_INFO"
	.align	4


	//----- nvinfo : EIATTR_REGCOUNT
	.align		4
        /*0000*/ 	.byte	0x04, 0x2f
        /*0002*/ 	.short	(.L_1 - .L_0)
	.align		4
.L_0:
        /*0004*/ 	.word	index@(triton_poi_fused_convolution_7)
        /*0008*/ 	.word	0x0000000c


	//----- nvinfo : EIATTR_MIN_STACK_SIZE
	.align		4
.L_1:
        /*000c*/ 	.byte	0x04, 0x12
        /*000e*/ 	.short	(.L_3 - .L_2)
	.align		4
.L_2:
        /*0010*/ 	.word	index@(triton_poi_fused_convolution_7)
        /*0014*/ 	.word	0x00000000


	//----- nvinfo : EIATTR_FRAME_SIZE
	.align		4
.L_3:
        /*0018*/ 	.byte	0x04, 0x11
        /*001a*/ 	.short	(.L_5 - .L_4)
	.align		4
.L_4:
        /*001c*/ 	.word	index@(triton_poi_fused_convolution_7)
        /*0020*/ 	.word	0x00000000


	//----- nvinfo : EIATTR_MIN_STACK_SIZE
	.align		4
.L_5:
        /*0024*/ 	.byte	0x04, 0x12
        /*0026*/ 	.short	(.L_7 - .L_6)
	.align		4
.L_6:
        /*0028*/ 	.word	index@(triton_poi_fused_convolution_7)
        /*002c*/ 	.word	0x00000000
.L_7:


//--------------------- .nv.info.triton_poi_fused_convolution_7 --------------------------
	.section	.nv.info.triton_poi_fused_convolution_7,"",@"SHT_CUDA_INFO"
	.sectionflags	@""
	.align	4


	//----- nvinfo : EIATTR_CUDA_API_VERSION
	.align		4
        /*0000*/ 	.byte	0x04, 0x37
        /*0002*/ 	.short	(.L_9 - .L_8)
.L_8:
        /*0004*/ 	.word	0x0000007c


	//----- nvinfo : EIATTR_KPARAM_INFO
	.align		4
.L_9:
        /*0008*/ 	.byte	0x04, 0x17
        /*000a*/ 	.short	(.L_11 - .L_10)
.L_10:
        /*000c*/ 	.word	0x00000000
        /*0010*/ 	.short	0x0002
        /*0012*/ 	.short	0x0010
        /*0014*/ 	.byte	0x00, 0xf0, 0x11, 0x00


	//----- nvinfo : EIATTR_KPARAM_INFO
	.align		4
.L_11:
        /*0018*/ 	.byte	0x04, 0x17
        /*001a*/ 	.short	(.L_13 - .L_12)
.L_12:
        /*001c*/ 	.word	0x00000000
        /*0020*/ 	.short	0x0001
        /*0022*/ 	.short	0x0008
        /*0024*/ 	.byte	0x00, 0xf4, 0x21, 0x00


	//----- nvinfo : EIATTR_KPARAM_INFO
	.align		4
.L_13:
        /*0028*/ 	.byte	0x04, 0x17
        /*002a*/ 	.short	(.L_15 - .L_14)
.L_14:
        /*002c*/ 	.word	0x00000000
        /*0030*/ 	.short	0x0000
        /*0032*/ 	.short	0x0000
        /*0034*/ 	.byte	0x00, 0xf4, 0x21, 0x00


	//----- nvinfo : EIATTR_SPARSE_MMA_MASK
	.align		4
.L_15:
        /*0038*/ 	.byte	0x03, 0x50
        /*003a*/ 	.short	0x0000


	//----- nvinfo : EIATTR_MAXREG_COUNT
	.align		4
        /*003c*/ 	.byte	0x03, 0x1b
        /*003e*/ 	.short	0x00ff


	//----- nvinfo : EIATTR_EXIT_INSTR_OFFSETS
	.align		4
        /*0040*/ 	.byte	0x04, 0x1c
        /*0042*/ 	.short	(.L_17 - .L_16)


	//   ....[0]....
.L_16:
        /*0044*/ 	.word	0x00000130


	//----- nvinfo : EIATTR_REQNTID
	.align		4
.L_17:
        /*0048*/ 	.byte	0x04, 0x10
        /*004a*/ 	.short	(.L_19 - .L_18)
.L_18:
        /*004c*/ 	.word	0x00000080
        /*0050*/ 	.word	0x00000001
        /*0054*/ 	.word	0x00000001


	//----- nvinfo : EIATTR_CBANK_PARAM_SIZE
	.align		4
.L_19:
        /*0058*/ 	.byte	0x03, 0x19
        /*005a*/ 	.short	0x0014


	//----- nvinfo : EIATTR_PARAM_CBANK
	.align		4
        /*005c*/ 	.byte	0x04, 0x0a
        /*005e*/ 	.short	(.L_21 - .L_20)
	.align		4
.L_20:
        /*0060*/ 	.word	index@(.nv.constant0.triton_poi_fused_convolution_7)
        /*0064*/ 	.short	0x0210
        /*0066*/ 	.short	0x0014


	//----- nvinfo : EIATTR_SW_WAR
	.align		4
.L_21:
        /*0068*/ 	.byte	0x04, 0x36
        /*006a*/ 	.short	(.L_23 - .L_22)
.L_22:
        /*006c*/ 	.word	0x00000008
.L_23:


//--------------------- .nv.callgraph             --------------------------
	.section	.nv.callgraph,"",@"SHT_CUDA_CALLGRAPH"
	.align	4
	.sectionentsize	8
	.align		4
        /*0000*/ 	.word	0x00000000
	.align		4
        /*0004*/ 	.word	0xffffffff
	.align		4
        /*0008*/ 	.word	0x00000000
	.align		4
        /*000c*/ 	.word	0xfffffffe
	.align		4
        /*0010*/ 	.word	0x00000000
	.align		4
        /*0014*/ 	.word	0xfffffffd
	.align		4
        /*0018*/ 	.word	0x00000000
	.align		4
        /*001c*/ 	.word	0xfffffffc


//--------------------- .text.triton_poi_fused_convolution_7 --------------------------
	.section	.text.triton_poi_fused_convolution_7,"ax",@progbits
	.align	128
        .global         triton_poi_fused_convolution_7
        .type           triton_poi_fused_convolution_7,@function
        .size           triton_poi_fused_convolution_7,(.L_x_1 - triton_poi_fused_convolution_7)
        .other          triton_poi_fused_convolution_7,@"STO_CUDA_ENTRY STV_DEFAULT"
triton_poi_fused_convolution_7:
.text.triton_poi_fused_convolution_7:
[----:B------:R-:W-:Y:S01]  /*0000*/  LDC R1, c[0x0][0x28] ;  /* 0x00000a00ff017b82 */ /* 0x000fe20000000800 */
[----:B------:R-:W1:Y:S07]  /*0010*/  S2R R6, SR_TID.X ;  /* 0x0000000000067919 */ /* 0x000e6e0000002100 */
[----:B------:R-:W2:Y:S01]  /*0020*/  LDC.64 R4, c[0x0][0x218] ;  /* 0x00008600ff047b82 */ /* 0x000ea20000000a00 */
[----:B------:R-:W-:Y:S01]  /*0030*/  ULDC.64 UR4, c[0x0][0x208] ;  /* 0x0000820000047ab9 */ /* 0x000fe20000000a00 */
[----:B------:R-:W3:Y:S06]  /*0040*/  S2R R7, SR_CTAID.X ;  /* 0x0000000000077919 */ /* 0x000eec0000002500 */
[----:B------:R-:W4:Y:S01]  /*0050*/  LDC.64 R2, c[0x0][0x210] ;  /* 0x00008400ff027b82 */ /* 0x000f220000000a00 */
[----:B-1----:R-:W-:-:S04]  /*0060*/  LOP3.LUT R6, R6, 0x7f, RZ, 0xc0, !PT ;  /* 0x0000007f06067812 */ /* 0x002fc800078ec0ff */
[----:B---3--:R-:W-:Y:S01]  /*0070*/  LEA R7, R7, R6, 0x7 ;  /* 0x0000000607077211 */ /* 0x008fe200078e38ff */
[----:B------:R-:W-:-:S04]  /*0080*/  HFMA2.MMA R6, -RZ, RZ, 0, 0 ;  /* 0x00000000ff067435 */ /* 0x000fc800000001ff */
[----:B----4-:R-:W-:-:S06]  /*0090*/  IMAD.WIDE R2, R7, 0x4, R2 ;  /* 0x0000000407027825 */ /* 0x010fcc00078e0202 */
[----:B------:R-:W-:-:S05]  /*00a0*/  IMAD.HI R0, R7, -0x6db6db6d, R6 ;  /* 0x9249249307007827 */ /* 0x000fca00078e0206 */
[----:B------:R-:W-:-:S04]  /*00b0*/  SHF.R.U32.HI R9, RZ, 0x1f, R0 ;  /* 0x0000001fff097819 */ /* 0x000fc80000011600 */
[----:B------:R-:W-:Y:S02]  /*00c0*/  LEA.HI.SX32 R9, R0, R9, 0x1c ;  /* 0x0000000900097211 */ /* 0x000fe400078fe2ff */
[----:B------:R-:W3:Y:S03]  /*00d0*/  LDG.E R0, desc[UR4][R2.64] ;  /* 0x0000000402007981 */ /* 0x000ee6000c1e1900 */
[----:B------:R-:W-:-:S04]  /*00e0*/  IMAD R9, R9, -0x1c, R7 ;  /* 0xffffffe409097824 */ /* 0x000fc800078e0207 */
[----:B--2---:R-:W-:-:S06]  /*00f0*/  IMAD.WIDE R4, R9, 0x4, R4 ;  /* 0x0000000409047825 */ /* 0x004fcc00078e0204 */
[----:B------:R-:W3:Y:S02]  /*0100*/  LDG.E.EL R5, desc[UR4][R4.64] ;  /* 0x0000000404057981 */ /* 0x000ee4000c2e1900 */
[----:B---3--:R-:W-:-:S05]  /*0110*/  FADD R7, R0, R5 ;  /* 0x0000000500077221 */ /* 0x008fca0000000000 */
[----:B------:R-:W-:Y:S01]  /*0120*/  STG.E desc[UR4][R2.64], R7 ;  /* 0x0000000702007986 */ /* 0x000fe2000c101904 */
[----:B------:R-:W-:Y:S05]  /*0130*/  EXIT ;  /* 0x000000000000794d */ /* 0x000fea0003800000 */
.L_x_0:
[----:B------:R-:W-:-:S00]  /*0140*/  BRA `(.L_x_0) ;  /* 0xfffffffc00fc7947 */ /* 0x000fc0000383ffff */
[----:B------:R-:W-:-:S00]  /*0150*/  NOP ;  /* 0x0000000000007918 */ /* 0x000fc00000000000 */
        /* <DEDUP_REMOVED lines=10> */
.L_x_1:


//--------------------- .nv.constant0.triton_poi_fused_convolution_7 --------------------------
	.section	.nv.constant0.triton_poi_fused_convolution_7,"a",@progbits
	.sectionflags	@""
	.align	4
.nv.constant0.triton_poi_fused_convolution_7:
	.zero		548
